	.headerflags	@"EF_CUDA_TEXMODE_UNIFIED EF_CUDA_64BIT_ADDRESS EF_CUDA_ACCELERATORS EF_CUDA_SM90 EF_CUDA_VIRTUAL_SM(EF_CUDA_SM90)"
	.elftype	@"ET_EXEC"


//--------------------- .nv.info                  --------------------------
	.section	.nv.info,"",@"SHT_CUDA_INFO"
	.align	4


	//----- nvinfo : EIATTR_REGCOUNT
	.align		4
        /*0000*/ 	.byte	0x04, 0x2f
        /*0002*/ 	.short	(.L_3 - .L_2)
	.align		4
.L_2:
        /*0004*/ 	.word	index@(triton_poi_fused__native_batch_norm_legit_no_training_1)
        /*0008*/ 	.word	0x00000020


	//----- nvinfo : EIATTR_MIN_STACK_SIZE
	.align		4
.L_3:
        /*000c*/ 	.byte	0x04, 0x12
        /*000e*/ 	.short	(.L_5 - .L_4)
	.align		4
.L_4:
        /*0010*/ 	.word	index@(triton_poi_fused__native_batch_norm_legit_no_training_1)
        /*0014*/ 	.word	0x00000000


	//----- nvinfo : EIATTR_FRAME_SIZE
	.align		4
.L_5:
        /*0018*/ 	.byte	0x04, 0x11
        /*001a*/ 	.short	(.L_7 - .L_6)
	.align		4
.L_6:
        /*001c*/ 	.word	index@(triton_poi_fused__native_batch_norm_legit_no_training_1)
        /*0020*/ 	.word	0x00000000


	//----- nvinfo : EIATTR_MIN_STACK_SIZE
	.align		4
.L_7:
        /*0024*/ 	.byte	0x04, 0x12
        /*0026*/ 	.short	(.L_9 - .L_8)
	.align		4
.L_8:
        /*0028*/ 	.word	index@(triton_poi_fused__native_batch_norm_legit_no_training_1)
        /*002c*/ 	.word	0x00000000
.L_9:


//--------------------- .nv.info.triton_poi_fused__native_batch_norm_legit_no_training_1 --------------------------
	.section	.nv.info.triton_poi_fused__native_batch_norm_legit_no_training_1,"",@"SHT_CUDA_INFO"
	.sectionflags	@""
	.align	4


	//----- nvinfo : EIATTR_CUDA_API_VERSION
	.align		4
        /*0000*/ 	.byte	0x04, 0x37
        /*0002*/ 	.short	(.L_11 - .L_10)
.L_10:
        /*0004*/ 	.word	0x0000007c


	//----- nvinfo : EIATTR_KPARAM_INFO
	.align		4
.L_11:
        /*0008*/ 	.byte	0x04, 0x17
        /*000a*/ 	.short	(.L_13 - .L_12)
.L_12:
        /*000c*/ 	.word	0x00000000
        /*0010*/ 	.short	0x0006
        /*0012*/ 	.short	0x0030
        /*0014*/ 	.byte	0x00, 0xf0, 0x11, 0x00


	//----- nvinfo : EIATTR_KPARAM_INFO
	.align		4
.L_13:
        /*0018*/ 	.byte	0x04, 0x17
        /*001a*/ 	.short	(.L_15 - .L_14)
.L_14:
        /*001c*/ 	.word	0x00000000
        /*0020*/ 	.short	0x0005
        /*0022*/ 	.short	0x0028
        /*0024*/ 	.byte	0x00, 0xf4, 0x21, 0x00


	//----- nvinfo : EIATTR_KPARAM_INFO
	.align		4
.L_15:
        /*0028*/ 	.byte	0x04, 0x17
        /*002a*/ 	.short	(.L_17 - .L_16)
.L_16:
        /*002c*/ 	.word	0x00000000
        /*0030*/ 	.short	0x0004
        /*0032*/ 	.short	0x0020
        /*0034*/ 	.byte	0x00, 0xf4, 0x21, 0x00


	//----- nvinfo : EIATTR_KPARAM_INFO
	.align		4
.L_17:
        /*0038*/ 	.byte	0x04, 0x17
        /*003a*/ 	.short	(.L_19 - .L_18)
.L_18:
        /*003c*/ 	.word	0x00000000
        /*0040*/ 	.short	0x0003
        /*0042*/ 	.short	0x0018
        /*0044*/ 	.byte	0x00, 0xf4, 0x21, 0x00


	//----- nvinfo : EIATTR_KPARAM_INFO
	.align		4
.L_19:
        /*0048*/ 	.byte	0x04, 0x17
        /*004a*/ 	.short	(.L_21 - .L_20)
.L_20:
        /*004c*/ 	.word	0x00000000
        /*0050*/ 	.short	0x0002
        /*0052*/ 	.short	0x0010
        /*0054*/ 	.byte	0x00, 0xf4, 0x21, 0x00


	//----- nvinfo : EIATTR_KPARAM_INFO
	.align		4
.L_21:
        /*0058*/ 	.byte	0x04, 0x17
        /*005a*/ 	.short	(.L_23 - .L_22)
.L_22:
        /*005c*/ 	.word	0x00000000
        /*0060*/ 	.short	0x0001
        /*0062*/ 	.short	0x0008
        /*0064*/ 	.byte	0x00, 0xf4, 0x21, 0x00


	//----- nvinfo : EIATTR_KPARAM_INFO
	.align		4
.L_23:
        /*0068*/ 	.byte	0x04, 0x17
        /*006a*/ 	.short	(.L_25 - .L_24)
.L_24:
        /*006c*/ 	.word	0x00000000
        /*0070*/ 	.short	0x0000
        /*0072*/ 	.short	0x0000
        /*0074*/ 	.byte	0x00, 0xf4, 0x21, 0x00


	//----- nvinfo : EIATTR_SPARSE_MMA_MASK
	.align		4
.L_25:
        /*0078*/ 	.byte	0x03, 0x50
        /*007a*/ 	.short	0x0000


	//----- nvinfo : EIATTR_MAXREG_COUNT
	.align		4
        /*007c*/ 	.byte	0x03, 0x1b
        /*007e*/ 	.short	0x00ff


	//----- nvinfo : EIATTR_EXIT_INSTR_OFFSETS
	.align		4
        /*0080*/ 	.byte	0x04, 0x1c
        /*0082*/ 	.short	(.L_27 - .L_26)


	//   ....[0]....
.L_26:
        /*0084*/ 	.word	0x000005c0


	//----- nvinfo : EIATTR_REQNTID
	.align		4
.L_27:
        /*0088*/ 	.byte	0x04, 0x10
        /*008a*/ 	.short	(.L_29 - .L_28)
.L_28:
        /*008c*/ 	.word	0x00000080
        /*0090*/ 	.word	0x00000001
        /*0094*/ 	.word	0x00000001


	//----- nvinfo : EIATTR_CBANK_PARAM_SIZE
	.align		4
.L_29:
        /*0098*/ 	.byte	0x03, 0x19
        /*009a*/ 	.short	0x0034


	//----- nvinfo : EIATTR_PARAM_CBANK
	.align		4
        /*009c*/ 	.byte	0x04, 0x0a
        /*009e*/ 	.short	(.L_31 - .L_30)
	.align		4
.L_30:
        /*00a0*/ 	.word	index@(.nv.constant0.triton_poi_fused__native_batch_norm_legit_no_training_1)
        /*00a4*/ 	.short	0x0210
        /*00a6*/ 	.short	0x0034


	//----- nvinfo : EIATTR_SW_WAR
	.align		4
.L_31:
        /*00a8*/ 	.byte	0x04, 0x36
        /*00aa*/ 	.short	(.L_33 - .L_32)
.L_32:
        /*00ac*/ 	.word	0x00000008
.L_33:


//--------------------- .nv.callgraph             --------------------------
	.section	.nv.callgraph,"",@"SHT_CUDA_CALLGRAPH"
	.align	4
	.sectionentsize	8
	.align		4
        /*0000*/ 	.word	0x00000000
	.align		4
        /*0004*/ 	.word	0xffffffff
	.align		4
        /*0008*/ 	.word	0x00000000
	.align		4
        /*000c*/ 	.word	0xfffffffe
	.align		4
        /*0010*/ 	.word	0x00000000
	.align		4
        /*0014*/ 	.word	0xfffffffd
	.align		4
        /*0018*/ 	.word	0x00000000
	.align		4
        /*001c*/ 	.word	0xfffffffc


//--------------------- .nv.constant4             --------------------------
	.section	.nv.constant4,"a",@progbits
	.align	8
	.align		8
.nv.constant4:
        /*0000*/ 	.dword	_$_str
	.align		8
        /*0008*/ 	.dword	_$_str_$_2


//--------------------- .text.triton_poi_fused__native_batch_norm_legit_no_training_1 --------------------------
	.section	.text.triton_poi_fused__native_batch_norm_legit_no_training_1,"ax",@progbits
	.align	128
        .global         triton_poi_fused__native_batch_norm_legit_no_training_1
        .type           triton_poi_fused__native_batch_norm_legit_no_training_1,@function
        .size           triton_poi_fused__native_batch_norm_legit_no_training_1,(.L_x_1 - triton_poi_fused__native_batch_norm_legit_no_training_1)
        .other          triton_poi_fused__native_batch_norm_legit_no_training_1,@"STO_CUDA_ENTRY STV_DEFAULT"
triton_poi_fused__native_batch_norm_legit_no_training_1:
.text.triton_poi_fused__native_batch_norm_legit_no_training_1:
[----:B------:R-:W-:Y:S01]  /*0000*/  LDC R1, c[0x0][0x28] ;  /* 0x00000a00ff017b82 */ /* 0x000fe20000000800 */
[----:B------:R-:W1:Y:S07]  /*0010*/  S2R R0, SR_TID.X ;  /* 0x0000000000007919 */ /* 0x000e6e0000002100 */
[----:B------:R-:W2:Y:S01]  /*0020*/  LDC.64 R4, c[0x0][0x220] ;  /* 0x00008800ff047b82 */ /* 0x000ea20000000a00 */
[----:B------:R-:W-:Y:S01]  /*0030*/  ULDC.64 UR4, c[0x0][0x208] ;  /* 0x0000820000047ab9 */ /* 0x000fe20000000a00 */
[----:B------:R-:W3:Y:S06]  /*0040*/  S2R R17, SR_CTAID.X ;  /* 0x0000000000117919 */ /* 0x000eec0000002500 */
[----:B------:R-:W4:Y:S08]  /*0050*/  LDC.64 R28, c[0x0][0x218] ;  /* 0x00008600ff1c7b82 */ /* 0x000f300000000a00 */
[----:B------:R-:W5:Y:S08]  /*0060*/  LDC.64 R24, c[0x0][0x210] ;  /* 0x00008400ff187b82 */ /* 0x000f700000000a00 */
[----:B------:R-:W4:Y:S01]  /*0070*/  LDC.64 R14, c[0x0][0x228] ;  /* 0x00008a00ff0e7b82 */ /* 0x000f220000000a00 */
[----:B-1----:R-:W-:-:S07]  /*0080*/  SHF.L.U32 R0, R0, 0x2, RZ ;  /* 0x0000000200007819 */ /* 0x002fce00000006ff */
[----:B------:R-:W1:Y:S01]  /*0090*/  LDC.64 R12, c[0x0][0x230] ;  /* 0x00008c00ff0c7b82 */ /* 0x000e620000000a00 */
[----:B---3--:R-:W-:Y:S02]  /*00a0*/  SHF.R.S32.HI R2, RZ, 0x15, R17 ;  /* 0x00000015ff027819 */ /* 0x008fe40000011411 */
[----:B------:R-:W-:Y:S02]  /*00b0*/  LOP3.LUT R0, R0, 0x1fc, RZ, 0xc0, !PT ;  /* 0x000001fc00007812 */ /* 0x000fe400078ec0ff */
[----:B------:R-:W-:Y:S02]  /*00c0*/  SGXT R2, R2, 0x1 ;  /* 0x000000010202781a */ /* 0x000fe40000000200 */
[----:B------:R-:W-:-:S04]  /*00d0*/  LEA R17, R17, R0, 0xa ;  /* 0x0000000011117211 */ /* 0x000fc800078e50ff */
[----:B------:R-:W-:-:S04]  /*00e0*/  LEA.HI R2, R2, R17, RZ, 0xc ;  /* 0x0000001102027211 */ /* 0x000fc800078f60ff */
[----:B------:R-:W-:Y:S02]  /*00f0*/  SHF.R.S32.HI R3, RZ, 0xc, R2 ;  /* 0x0000000cff037819 */ /* 0x000fe40000011402 */
[----:B------:R-:W-:Y:S02]  /*0100*/  IADD3 R2, R2, 0x200, RZ ;  /* 0x0000020002027810 */ /* 0x000fe40007ffe0ff */
[----:B------:R-:W-:Y:S02]  /*0110*/  LEA.HI R0, R3, R3, RZ, 0x6 ;  /* 0x0000000303007211 */ /* 0x000fe400078f30ff */
[----:B------:R-:W-:Y:S02]  /*0120*/  SHF.R.S32.HI R2, RZ, 0xc, R2 ;  /* 0x0000000cff027819 */ /* 0x000fe40000011402 */
[----:B------:R-:W-:Y:S02]  /*0130*/  LOP3.LUT R0, R0, 0xffffffc0, RZ, 0xc0, !PT ;  /* 0xffffffc000007812 */ /* 0x000fe400078ec0ff */
[----:B------:R-:W-:-:S02]  /*0140*/  LEA.HI R6, R2, R2, RZ, 0x6 ;  /* 0x0000000202067211 */ /* 0x000fc400078f30ff */
[----:B------:R-:W-:Y:S02]  /*0150*/  IADD3 R3, R3, -R0, RZ ;  /* 0x8000000003037210 */ /* 0x000fe40007ffe0ff */
[----:B------:R-:W-:-:S03]  /*0160*/  LOP3.LUT R21, R6, 0xffffffc0, RZ, 0xc0, !PT ;  /* 0xffffffc006157812 */ /* 0x000fc600078ec0ff */
[----:B--2---:R-:W-:Y:S01]  /*0170*/  IMAD.WIDE R6, R3, 0x4, R4 ;  /* 0x0000000403067825 */ /* 0x004fe200078e0204 */
[----:B------:R-:W-:-:S04]  /*0180*/  IADD3 R21, R2, -R21, RZ ;  /* 0x8000001502157210 */ /* 0x000fc80007ffe0ff */
[----:B------:R-:W2:Y:S01]  /*0190*/  LDG.E.EL R20, desc[UR4][R6.64] ;  /* 0x0000000406147981 */ /* 0x000ea2000c2e1900 */
[----:B------:R-:W-:-:S05]  /*01a0*/  IMAD.WIDE R4, R21, 0x4, R4 ;  /* 0x0000000415047825 */ /* 0x000fca00078e0204 */
[----:B------:R-:W3:Y:S01]  /*01b0*/  LDG.E.EL R19, desc[UR4][R4.64] ;  /* 0x0000000404137981 */ /* 0x000ee2000c2e1900 */
[----:B----4-:R-:W-:-:S04]  /*01c0*/  IMAD.WIDE R26, R3, 0x4, R28 ;  /* 0x00000004031a7825 */ /* 0x010fc800078e021c */
[----:B-----5:R-:W-:Y:S01]  /*01d0*/  IMAD.WIDE R24, R17, 0x4, R24 ;  /* 0x0000000411187825 */ /* 0x020fe200078e0218 */
[----:B------:R-:W4:Y:S03]  /*01e0*/  LDG.E.EL R16, desc[UR4][R26.64] ;  /* 0x000000041a107981 */ /* 0x000f26000c2e1900 */
[----:B------:R-:W-:Y:S01]  /*01f0*/  IMAD.WIDE R28, R21, 0x4, R28 ;  /* 0x00000004151c7825 */ /* 0x000fe200078e021c */
[----:B------:R-:W4:Y:S03]  /*0200*/  LDG.E.128 R8, desc[UR4][R24.64] ;  /* 0x0000000418087981 */ /* 0x000f26000c1e1d00 */
[C---:B0-----:R-:W-:Y:S01]  /*0210*/  IMAD.WIDE R22, R3.reuse, 0x4, R14 ;  /* 0x0000000403167825 */ /* 0x041fe200078e020e */
[----:B------:R-:W5:Y:S04]  /*0220*/  LDG.E.EL R0, desc[UR4][R28.64] ;  /* 0x000000041c007981 */ /* 0x000f68000c2e1900 */
[----:B------:R-:W5:Y:S01]  /*0230*/  LDG.E.128 R4, desc[UR4][R24.64+0x800] ;  /* 0x0008000418047981 */ /* 0x000f62000c1e1d00 */
[----:B-1----:R-:W-:-:S03]  /*0240*/  IMAD.WIDE R2, R3, 0x4, R12 ;  /* 0x0000000403027825 */ /* 0x002fc600078e020c */
[----:B------:R-:W4:Y:S01]  /*0250*/  LDG.E.EL R18, desc[UR4][R22.64] ;  /* 0x0000000416127981 */ /* 0x000f22000c2e1900 */
[----:B------:R-:W-:-:S03]  /*0260*/  IMAD.WIDE R14, R21, 0x4, R14 ;  /* 0x00000004150e7825 */ /* 0x000fc600078e020e */
[----:B------:R-:W4:Y:S01]  /*0270*/  LDG.E.EL R3, desc[UR4][R2.64] ;  /* 0x0000000402037981 */ /* 0x000f22000c2e1900 */
[----:B------:R-:W-:-:S03]  /*0280*/  IMAD.WIDE R12, R21, 0x4, R12 ;  /* 0x00000004150c7825 */ /* 0x000fc600078e020c */
[----:B------:R-:W4:Y:S04]  /*0290*/  LDG.E.EL R14, desc[UR4][R14.64] ;  /* 0x000000040e0e7981 */ /* 0x000f28000c2e1900 */
[----:B------:R0:W4:Y:S02]  /*02a0*/  LDG.E.EL R21, desc[UR4][R12.64] ;  /* 0x000000040c157981 */ /* 0x000124000c2e1900 */
[----:B0-----:R-:W0:Y:S02]  /*02b0*/  LDC.64 R12, c[0x0][0x238] ;  /* 0x00008e00ff0c7b82 */ /* 0x001e240000000a00 */
[----:B0-----:R-:W-:-:S04]  /*02c0*/  IMAD.WIDE R12, R17, 0x4, R12 ;  /* 0x00000004110c7825 */ /* 0x001fc800078e020c */
[----:B--2---:R-:W-:-:S04]  /*02d0*/  FADD R20, R20, 9.9999997473787516356e-06 ;  /* 0x3727c5ac14147421 */ /* 0x004fc80000000000 */
[----:B------:R-:W0:Y:S01]  /*02e0*/  MUFU.SQRT R26, R20 ;  /* 0x00000014001a7308 */ /* 0x000e220000002000 */
[----:B---3--:R-:W-:-:S07]  /*02f0*/  FADD R19, R19, 9.9999997473787516356e-06 ;  /* 0x3727c5ac13137421 */ /* 0x008fce0000000000 */
[----:B------:R-:W1:Y:S01]  /*0300*/  MUFU.SQRT R24, R19 ;  /* 0x0000001300187308 */ /* 0x000e620000002000 */
[C---:B0-----:R-:W-:Y:S02]  /*0310*/  FSETP.GT.AND P0, PT, R26.reuse, 8.50705917302346158658e+37, PT ;  /* 0x7e8000001a00780b */ /* 0x041fe40003f04000 */
[----:B------:R-:W-:Y:S02]  /*0320*/  FSETP.GEU.AND P2, PT, R26, 1.175494350822287508e-38, PT ;  /* 0x008000001a00780b */ /* 0x000fe40003f4e000 */
[C---:B-1----:R-:W-:Y:S02]  /*0330*/  FSETP.GT.AND P1, PT, R24.reuse, 8.50705917302346158658e+37, PT ;  /* 0x7e8000001800780b */ /* 0x042fe40003f24000 */
[----:B------:R-:W-:-:S07]  /*0340*/  FSETP.GEU.AND P3, PT, R24, 1.175494350822287508e-38, PT ;  /* 0x008000001800780b */ /* 0x000fce0003f6e000 */
[----:B------:R-:W-:Y:S01]  /*0350*/  @P0 FMUL R26, R26, 0.25 ;  /* 0x3e8000001a1a0820 */ /* 0x000fe20000400000 */
[----:B------:R-:W-:-:S03]  /*0360*/  HFMA2.MMA R19, -RZ, RZ, 1.625, 0 ;  /* 0x3e800000ff137435 */ /* 0x000fc600000001ff */
[----:B------:R-:W-:Y:S01]  /*0370*/  @!P2 FMUL R26, R26, 16777216 ;  /* 0x4b8000001a1aa820 */ /* 0x000fe20000400000 */
[----:B------:R-:W-:-:S05]  /*0380*/  @P1 FMUL R24, R24, 0.25 ;  /* 0x3e80000018181820 */ /* 0x000fca0000400000 */
[----:B------:R-:W0:Y:S01]  /*0390*/  MUFU.RCP R26, R26 ;  /* 0x0000001a001a7308 */ /* 0x000e220000001000 */
[----:B------:R-:W-:Y:S01]  /*03a0*/  @!P3 FMUL R24, R24, 16777216 ;  /* 0x4b8000001818b820 */ /* 0x000fe20000400000 */
[----:B------:R-:W-:-:S06]  /*03b0*/  FSEL R15, R19, 1, P0 ;  /* 0x3f800000130f7808 */ /* 0x000fcc0000000000 */
[----:B------:R-:W1:Y:S01]  /*03c0*/  MUFU.RCP R2, R24 ;  /* 0x0000001800027308 */ /* 0x000e620000001000 */
[----:B------:R-:W-:Y:S01]  /*03d0*/  @!P2 FMUL R15, R15, 16777216 ;  /* 0x4b8000000f0fa820 */ /* 0x000fe20000400000 */
[----:B------:R-:W-:Y:S01]  /*03e0*/  FSEL R19, R19, 1, P1 ;  /* 0x3f80000013137808 */ /* 0x000fe20000800000 */
[--C-:B----4-:R-:W-:Y:S01]  /*03f0*/  FADD R8, R8, -R16.reuse ;  /* 0x8000001008087221 */ /* 0x110fe20000000000 */
[--C-:B------:R-:W-:Y:S01]  /*0400*/  FADD R11, R11, -R16.reuse ;  /* 0x800000100b0b7221 */ /* 0x100fe20000000000 */
[----:B0-----:R-:W-:Y:S01]  /*0410*/  FMUL R20, R26, R15 ;  /* 0x0000000f1a147220 */ /* 0x001fe20000400000 */
[--C-:B------:R-:W-:Y:S01]  /*0420*/  FADD R15, R9, -R16.reuse ;  /* 0x80000010090f7221 */ /* 0x100fe20000000000 */
[----:B------:R-:W-:Y:S01]  /*0430*/  FADD R9, R10, -R16 ;  /* 0x800000100a097221 */ /* 0x000fe20000000000 */
[----:B------:R-:W-:Y:S01]  /*0440*/  @!P3 FMUL R19, R19, 16777216 ;  /* 0x4b8000001313b820 */ /* 0x000fe20000400000 */
[-C--:B------:R-:W-:Y:S01]  /*0450*/  FMUL R8, R8, R20.reuse ;  /* 0x0000001408087220 */ /* 0x080fe20000400000 */
[-C--:B------:R-:W-:Y:S01]  /*0460*/  FMUL R10, R15, R20.reuse ;  /* 0x000000140f0a7220 */ /* 0x080fe20000400000 */
[-C--:B------:R-:W-:Y:S01]  /*0470*/  FMUL R16, R9, R20.reuse ;  /* 0x0000001409107220 */ /* 0x080fe20000400000 */
[----:B------:R-:W-:Y:S01]  /*0480*/  FMUL R20, R11, R20 ;  /* 0x000000140b147220 */ /* 0x000fe20000400000 */
[--C-:B-----5:R-:W-:Y:S01]  /*0490*/  FADD R9, R5, -R0.reuse ;  /* 0x8000000005097221 */ /* 0x120fe20000000000 */
[----:B-1----:R-:W-:Y:S01]  /*04a0*/  FMUL R2, R2, R19 ;  /* 0x0000001302027220 */ /* 0x002fe20000400000 */
[--C-:B------:R-:W-:Y:S01]  /*04b0*/  FADD R11, R4, -R0.reuse ;  /* 0x80000000040b7221 */ /* 0x100fe20000000000 */
[--C-:B------:R-:W-:Y:S01]  /*04c0*/  FADD R5, R6, -R0.reuse ;  /* 0x8000000006057221 */ /* 0x100fe20000000000 */
[----:B------:R-:W-:Y:S01]  /*04d0*/  FADD R7, R7, -R0 ;  /* 0x8000000007077221 */ /* 0x000fe20000000000 */
[-C--:B------:R-:W-:Y:S01]  /*04e0*/  FMUL R0, R9, R2.reuse ;  /* 0x0000000209007220 */ /* 0x080fe20000400000 */
[-C--:B------:R-:W-:Y:S01]  /*04f0*/  FMUL R11, R11, R2.reuse ;  /* 0x000000020b0b7220 */ /* 0x080fe20000400000 */
[-C--:B------:R-:W-:Y:S01]  /*0500*/  FMUL R22, R5, R2.reuse ;  /* 0x0000000205167220 */ /* 0x080fe20000400000 */
[----:B------:R-:W-:Y:S01]  /*0510*/  FMUL R2, R7, R2 ;  /* 0x0000000207027220 */ /* 0x000fe20000400000 */
[C-C-:B------:R-:W-:Y:S01]  /*0520*/  FFMA R4, R18.reuse, R8, R3.reuse ;  /* 0x0000000812047223 */ /* 0x140fe20000000003 */
[----:B------:R-:W-:Y:S01]  /*0530*/  FFMA R5, R18, R10, R3 ;  /* 0x0000000a12057223 */ /* 0x000fe20000000003 */
[----:B------:R-:W-:Y:S01]  /*0540*/  FFMA R8, R14, R11, R21 ;  /* 0x0000000b0e087223 */ /* 0x000fe20000000015 */
[C-C-:B------:R-:W-:Y:S01]  /*0550*/  FFMA R6, R18.reuse, R16, R3.reuse ;  /* 0x0000001012067223 */ /* 0x140fe20000000003 */
[----:B------:R-:W-:Y:S01]  /*0560*/  FFMA R7, R18, R20, R3 ;  /* 0x0000001412077223 */ /* 0x000fe20000000003 */
[C-C-:B------:R-:W-:Y:S01]  /*0570*/  FFMA R9, R14.reuse, R0, R21.reuse ;  /* 0x000000000e097223 */ /* 0x140fe20000000015 */
[C-C-:B------:R-:W-:Y:S01]  /*0580*/  FFMA R10, R14.reuse, R22, R21.reuse ;  /* 0x000000160e0a7223 */ /* 0x140fe20000000015 */
[----:B------:R-:W-:-:S02]  /*0590*/  FFMA R11, R14, R2, R21 ;  /* 0x000000020e0b7223 */ /* 0x000fc40000000015 */
[----:B------:R-:W-:Y:S04]  /*05a0*/  STG.E.128 desc[UR4][R12.64], R4 ;  /* 0x000000040c007986 */ /* 0x000fe8000c101d04 */
[----:B------:R-:W-:Y:S01]  /*05b0*/  STG.E.128 desc[UR4][R12.64+0x800], R8 ;  /* 0x000800080c007986 */ /* 0x000fe2000c101d04 */
[----:B------:R-:W-:Y:S05]  /*05c0*/  EXIT ;  /* 0x000000000000794d */ /* 0x000fea0003800000 */
.L_x_0:
[----:B------:R-:W-:-:S00]  /*05d0*/  BRA `(.L_x_0) ;  /* 0xfffffffc00fc7947 */ /* 0x000fc0000383ffff */
[----:B------:R-:W-:-:S00]  /*05e0*/  NOP ;  /* 0x0000000000007918 */ /* 0x000fc00000000000 */
        /* <DEDUP_REMOVED lines=9> */
.L_x_1:


//--------------------- .nv.global.init           --------------------------
	.section	.nv.global.init,"aw",@progbits
.nv.global.init:
	.type		_$_str,@object
	.size		_$_str,(_$_str_$_2 - _$_str)
_$_str:
        /*0000*/ 	.byte	0x5f, 0x5f, 0x43, 0x55, 0x44, 0x41, 0x5f, 0x46, 0x54, 0x5a, 0x00
	.type		_$_str_$_2,@object
	.size		_$_str_$_2,(.L_1 - _$_str_$_2)
_$_str_$_2:
        /*000b*/ 	.byte	0x5f, 0x5f, 0x43, 0x55, 0x44, 0x41, 0x5f, 0x50, 0x52, 0x45, 0x43, 0x5f, 0x53, 0x51, 0x52, 0x54
        /*001b*/ 	.byte	0x00
.L_1:


//--------------------- .nv.constant0.triton_poi_fused__native_batch_norm_legit_no_training_1 --------------------------
	.section	.nv.constant0.triton_poi_fused__native_batch_norm_legit_no_training_1,"a",@progbits
	.sectionflags	@""
	.align	4
.nv.constant0.triton_poi_fused__native_batch_norm_legit_no_training_1:
	.zero		580
